//
// Generated by NVIDIA NVVM Compiler
//
// Compiler Build ID: CL-36424714
// Cuda compilation tools, release 13.0, V13.0.88
// Based on NVVM 20.0.0
//

.version 9.0
.target sm_100
.address_size 64

	// .globl	_Z13device_globalPji

.visible .entry _Z13device_globalPji(
	.param .u64 .ptr .align 1 _Z13device_globalPji_param_0,
	.param .u32 _Z13device_globalPji_param_1
)
{
	.reg .b32 	%r<5>;
	.reg .b64 	%rd<3>;

	ld.param.u64 	%rd1, [_Z13device_globalPji_param_0];
	cvta.to.global.u64 	%rd2, %rd1;
	mov.u32 	%r1, %ctaid.x;
	mov.u32 	%r2, %ntid.x;
	mov.u32 	%r3, %tid.x;
	mad.lo.s32 	%r4, %r1, %r2, %r3;
	st.global.u32 	[%rd2], %r4;
	ret;

}


// ===== COMPILED SASS (sm_100) =====

	.target	sm_100

	.elftype	@"ET_EXEC"


//--------------------- .note.nv.tkinfo           --------------------------
	.section	.note.nv.tkinfo,"",@"SHT_NOTE"
	.sectionflags	@"SHF_NOTE_NV_TKINFO"
	.tkinfo
        /*0018*/ 	.word	0x00000002
        /*0030*/ 	.string	""
        /*0030*/ 	.string	"ptxas"
        /*0030*/ 	.string	"Cuda compilation tools, release 13.0, V13.0.88"
        /*0030*/ 	.string	"Build cuda_13.0.r13.0/compiler.36424714_0"
        /*0030*/ 	.string	"-arch sm_100 -m 64 "



//--------------------- .note.nv.cuinfo           --------------------------
	.section	.note.nv.cuinfo,"",@"SHT_NOTE"
	.sectionflags	@"SHF_NOTE_NV_CUINFO"
        /*0018*/ 	.short	0x0002
        /*001a*/ 	.short	0x0064
        /*001c*/ 	.short	0x0082
	.zero		2


//--------------------- .nv.info                  --------------------------
	.section	.nv.info,"",@"SHT_CUDA_INFO"
	.align	4


	//----- nvinfo : EIATTR_REGCOUNT
	.align		4
        /*0000*/ 	.byte	0x04, 0x2f
        /*0002*/ 	.short	(.L_1 - .L_0)
	.align		4
.L_0:
        /*0004*/ 	.word	index@(_Z13device_globalPji)
        /*0008*/ 	.word	0x00000008


	//----- nvinfo : EIATTR_FRAME_SIZE
	.align		4
.L_1:
        /*000c*/ 	.byte	0x04, 0x11
        /*000e*/ 	.short	(.L_3 - .L_2)
	.align		4
.L_2:
        /*0010*/ 	.word	index@(_Z13device_globalPji)
        /*0014*/ 	.word	0x00000000


	//----- nvinfo : EIATTR_MIN_STACK_SIZE
	.align		4
.L_3:
        /*0018*/ 	.byte	0x04, 0x12
        /*001a*/ 	.short	(.L_5 - .L_4)
	.align		4
.L_4:
        /*001c*/ 	.word	index@(_Z13device_globalPji)
        /*0020*/ 	.word	0x00000000
.L_5:


//--------------------- .nv.compat                --------------------------
	.section	.nv.compat,"",@"SHT_CUDA_COMPAT_INFO"
	.align	4
        /*0000*/ 	.byte	0x02, 0x09, 0x00, 0x00, 0x02, 0x02, 0x01, 0x00, 0x02, 0x05, 0x05, 0x00, 0x03, 0x07, 0x01, 0x01
        /*0010*/ 	.byte	0x02, 0x03, 0x00, 0x00, 0x02, 0x06, 0x01, 0x00, 0x04, 0x0b, 0x08, 0x00, 0x09, 0x00, 0x00, 0x00
        /*0020*/ 	.byte	0x00, 0x00, 0x00, 0x00


//--------------------- .nv.info._Z13device_globalPji --------------------------
	.section	.nv.info._Z13device_globalPji,"",@"SHT_CUDA_INFO"
	.sectionflags	@""
	.align	4


	//----- nvinfo : EIATTR_CUDA_API_VERSION
	.align		4
        /*0000*/ 	.byte	0x04, 0x37
        /*0002*/ 	.short	(.L_7 - .L_6)
.L_6:
        /*0004*/ 	.word	0x00000082


	//----- nvinfo : EIATTR_KPARAM_INFO
	.align		4
.L_7:
        /*0008*/ 	.byte	0x04, 0x17
        /*000a*/ 	.short	(.L_9 - .L_8)
.L_8:
        /*000c*/ 	.word	0x00000000
        /*0010*/ 	.short	0x0001
        /*0012*/ 	.short	0x0008
        /*0014*/ 	.byte	0x00, 0xf0, 0x11, 0x00


	//----- nvinfo : EIATTR_KPARAM_INFO
	.align		4
.L_9:
        /*0018*/ 	.byte	0x04, 0x17
        /*001a*/ 	.short	(.L_11 - .L_10)
.L_10:
        /*001c*/ 	.word	0x00000000
        /*0020*/ 	.short	0x0000
        /*0022*/ 	.short	0x0000
        /*0024*/ 	.byte	0x00, 0xf5, 0x21, 0x00


	//----- nvinfo : EIATTR_SPARSE_MMA_MASK
	.align		4
.L_11:
        /*0028*/ 	.byte	0x03, 0x50
        /*002a*/ 	.short	0x0000


	//----- nvinfo : EIATTR_MAXREG_COUNT
	.align		4
        /*002c*/ 	.byte	0x03, 0x1b
        /*002e*/ 	.short	0x00ff


	//----- nvinfo : EIATTR_MERCURY_ISA_VERSION
	.align		4
        /*0030*/ 	.byte	0x03, 0x5f
        /*0032*/ 	.short	0x0101


	//----- nvinfo : EIATTR_VRC_CTA_INIT_COUNT
	.align		4
        /*0034*/ 	.byte	0x02, 0x4a
	.zero		1
	.zero		1


	//----- nvinfo : EIATTR_EXIT_INSTR_OFFSETS
	.align		4
        /*0038*/ 	.byte	0x04, 0x1c
        /*003a*/ 	.short	(.L_13 - .L_12)


	//   ....[0]....
.L_12:
        /*003c*/ 	.word	0x00000080


	//----- nvinfo : EIATTR_CBANK_PARAM_SIZE
	.align		4
.L_13:
        /*0040*/ 	.byte	0x03, 0x19
        /*0042*/ 	.short	0x000c


	//----- nvinfo : EIATTR_PARAM_CBANK
	.align		4
        /*0044*/ 	.byte	0x04, 0x0a
        /*0046*/ 	.short	(.L_15 - .L_14)
	.align		4
.L_14:
        /*0048*/ 	.word	index@(.nv.constant0._Z13device_globalPji)
        /*004c*/ 	.short	0x0380
        /*004e*/ 	.short	0x000c


	//----- nvinfo : EIATTR_SW_WAR
	.align		4
.L_15:
        /*0050*/ 	.byte	0x04, 0x36
        /*0052*/ 	.short	(.L_17 - .L_16)
.L_16:
        /*0054*/ 	.word	0x00000008
.L_17:


//--------------------- .nv.callgraph             --------------------------
	.section	.nv.callgraph,"",@"SHT_CUDA_CALLGRAPH"
	.align	4
	.sectionentsize	8
	.align		4
        /*0000*/ 	.word	0x00000000
	.align		4
        /*0004*/ 	.word	0xffffffff
	.align		4
        /*0008*/ 	.word	0x00000000
	.align		4
        /*000c*/ 	.word	0xfffffffe
	.align		4
        /*0010*/ 	.word	0x00000000
	.align		4
        /*0014*/ 	.word	0xfffffffd
	.align		4
        /*0018*/ 	.word	0x00000000
	.align		4
        /*001c*/ 	.word	0xfffffffc


//--------------------- .text._Z13device_globalPji --------------------------
	.section	.text._Z13device_globalPji,"ax",@progbits
	.align	128
        .global         _Z13device_globalPji
        .type           _Z13device_globalPji,@function
        .size           _Z13device_globalPji,(.L_x_1 - _Z13device_globalPji)
        .other          _Z13device_globalPji,@"STO_CUDA_ENTRY STV_DEFAULT"
_Z13device_globalPji:
.text._Z13device_globalPji:
[----:B------:R-:W-:Y:S01]  /*0000*/  LDC R1, c[0x0][0x37c] ;  /* 0x0000df00ff017b82 */ /* 0x000fe20000000800 */
[----:B------:R-:W0:Y:S07]  /*0010*/  S2R R0, SR_TID.X ;  /* 0x0000000000007919 */ /* 0x000e2e0000002100 */
[----:B------:R-:W0:Y:S01]  /*0020*/  S2UR UR6, SR_CTAID.X ;  /* 0x00000000000679c3 */ /* 0x000e220000002500 */
[----:B------:R-:W1:Y:S07]  /*0030*/  LDCU.64 UR4, c[0x0][0x358] ;  /* 0x00006b00ff0477ac */ /* 0x000e6e0008000a00 */
[----:B------:R-:W0:Y:S08]  /*0040*/  LDC R5, c[0x0][0x360] ;  /* 0x0000d800ff057b82 */ /* 0x000e300000000800 */
[----:B------:R-:W1:Y:S01]  /*0050*/  LDC.64 R2, c[0x0][0x380] ;  /* 0x0000e000ff027b82 */ /* 0x000e620000000a00 */
[----:B0-----:R-:W-:-:S05]  /*0060*/  IMAD R5, R5, UR6, R0 ;  /* 0x0000000605057c24 */ /* 0x001fca000f8e0200 */
[----:B-1----:R-:W-:Y:S01]  /*0070*/  STG.E desc[UR4][R2.64], R5 ;  /* 0x0000000502007986 */ /* 0x002fe2000c101904 */
[----:B------:R-:W-:Y:S05]  /*0080*/  EXIT ;  /* 0x000000000000794d */ /* 0x000fea0003800000 */
.L_x_0:
[----:B------:R-:W-:-:S00]  /*0090*/  BRA `(.L_x_0) ;  /* 0xfffffffc00fc7947 */ /* 0x000fc0000383ffff */
[----:B------:R-:W-:-:S00]  /*00a0*/  NOP ;  /* 0x0000000000007918 */ /* 0x000fc00000000000 */
        /* <DEDUP_REMOVED lines=13> */
.L_x_1:


//--------------------- .nv.shared.reserved.0     --------------------------
	.section	.nv.shared.reserved.0,"aw",@nobits
	.weak		__nv_reservedSMEM_offset_0_alias
	.size		__nv_reservedSMEM_offset_0_alias, 0, 64
	.other		__nv_reservedSMEM_offset_0_alias,@"STO_CUDA_RESERVED_SHARED STV_DEFAULT"
__nv_reservedSMEM_offset_0_alias:
	.zero		0
	.zero		64


//--------------------- .nv.constant0._Z13device_globalPji --------------------------
	.section	.nv.constant0._Z13device_globalPji,"a",@progbits
	.sectionflags	@""
	.align	4
.nv.constant0._Z13device_globalPji:
	.zero		908


//--------------------- SYMBOLS --------------------------

	.type		.nv.reservedSmem.offset0,@object
	.size		.nv.reservedSmem.offset0,0x4
